	.headerflags	@"EF_CUDA_TEXMODE_UNIFIED EF_CUDA_64BIT_ADDRESS EF_CUDA_ACCELERATORS EF_CUDA_SM90 EF_CUDA_VIRTUAL_SM(EF_CUDA_SM90)"
	.elftype	@"ET_EXEC"


//--------------------- .nv.info                  --------------------------
	.section	.nv.info,"",@"SHT_CUDA_INFO"
	.align	4


	//----- nvinfo : EIATTR_REGCOUNT
	.align		4
        /*0000*/ 	.byte	0x04, 0x2f
        /*0002*/ 	.short	(.L_1 - .L_0)
	.align		4
.L_0:
        /*0004*/ 	.word	index@(triton_poi_fused_add_reflection_pad2d_7)
        /*0008*/ 	.word	0x0000000f


	//----- nvinfo : EIATTR_MIN_STACK_SIZE
	.align		4
.L_1:
        /*000c*/ 	.byte	0x04, 0x12
        /*000e*/ 	.short	(.L_3 - .L_2)
	.align		4
.L_2:
        /*0010*/ 	.word	index@(triton_poi_fused_add_reflection_pad2d_7)
        /*0014*/ 	.word	0x00000000


	//----- nvinfo : EIATTR_FRAME_SIZE
	.align		4
.L_3:
        /*0018*/ 	.byte	0x04, 0x11
        /*001a*/ 	.short	(.L_5 - .L_4)
	.align		4
.L_4:
        /*001c*/ 	.word	index@(triton_poi_fused_add_reflection_pad2d_7)
        /*0020*/ 	.word	0x00000000


	//----- nvinfo : EIATTR_MIN_STACK_SIZE
	.align		4
.L_5:
        /*0024*/ 	.byte	0x04, 0x12
        /*0026*/ 	.short	(.L_7 - .L_6)
	.align		4
.L_6:
        /*0028*/ 	.word	index@(triton_poi_fused_add_reflection_pad2d_7)
        /*002c*/ 	.word	0x00000000
.L_7:


//--------------------- .nv.info.triton_poi_fused_add_reflection_pad2d_7 --------------------------
	.section	.nv.info.triton_poi_fused_add_reflection_pad2d_7,"",@"SHT_CUDA_INFO"
	.sectionflags	@""
	.align	4


	//----- nvinfo : EIATTR_CUDA_API_VERSION
	.align		4
        /*0000*/ 	.byte	0x04, 0x37
        /*0002*/ 	.short	(.L_9 - .L_8)
.L_8:
        /*0004*/ 	.word	0x0000007c


	//----- nvinfo : EIATTR_KPARAM_INFO
	.align		4
.L_9:
        /*0008*/ 	.byte	0x04, 0x17
        /*000a*/ 	.short	(.L_11 - .L_10)
.L_10:
        /*000c*/ 	.word	0x00000000
        /*0010*/ 	.short	0x0004
        /*0012*/ 	.short	0x0020
        /*0014*/ 	.byte	0x00, 0xf0, 0x11, 0x00


	//----- nvinfo : EIATTR_KPARAM_INFO
	.align		4
.L_11:
        /*0018*/ 	.byte	0x04, 0x17
        /*001a*/ 	.short	(.L_13 - .L_12)
.L_12:
        /*001c*/ 	.word	0x00000000
        /*0020*/ 	.short	0x0003
        /*0022*/ 	.short	0x0018
        /*0024*/ 	.byte	0x00, 0xf4, 0x21, 0x00


	//----- nvinfo : EIATTR_KPARAM_INFO
	.align		4
.L_13:
        /*0028*/ 	.byte	0x04, 0x17
        /*002a*/ 	.short	(.L_15 - .L_14)
.L_14:
        /*002c*/ 	.word	0x00000000
        /*0030*/ 	.short	0x0002
        /*0032*/ 	.short	0x0010
        /*0034*/ 	.byte	0x00, 0xf4, 0x21, 0x00


	//----- nvinfo : EIATTR_KPARAM_INFO
	.align		4
.L_15:
        /*0038*/ 	.byte	0x04, 0x17
        /*003a*/ 	.short	(.L_17 - .L_16)
.L_16:
        /*003c*/ 	.word	0x00000000
        /*0040*/ 	.short	0x0001
        /*0042*/ 	.short	0x0008
        /*0044*/ 	.byte	0x00, 0xf4, 0x21, 0x00


	//----- nvinfo : EIATTR_KPARAM_INFO
	.align		4
.L_17:
        /*0048*/ 	.byte	0x04, 0x17
        /*004a*/ 	.short	(.L_19 - .L_18)
.L_18:
        /*004c*/ 	.word	0x00000000
        /*0050*/ 	.short	0x0000
        /*0052*/ 	.short	0x0000
        /*0054*/ 	.byte	0x00, 0xf4, 0x21, 0x00


	//----- nvinfo : EIATTR_SPARSE_MMA_MASK
	.align		4
.L_19:
        /*0058*/ 	.byte	0x03, 0x50
        /*005a*/ 	.short	0x0000


	//----- nvinfo : EIATTR_MAXREG_COUNT
	.align		4
        /*005c*/ 	.byte	0x03, 0x1b
        /*005e*/ 	.short	0x00ff


	//----- nvinfo : EIATTR_EXIT_INSTR_OFFSETS
	.align		4
        /*0060*/ 	.byte	0x04, 0x1c
        /*0062*/ 	.short	(.L_21 - .L_20)


	//   ....[0]....
.L_20:
        /*0064*/ 	.word	0x000002c0


	//   ....[1]....
        /*0068*/ 	.word	0x000002e0


	//----- nvinfo : EIATTR_REQNTID
	.align		4
.L_21:
        /*006c*/ 	.byte	0x04, 0x10
        /*006e*/ 	.short	(.L_23 - .L_22)
.L_22:
        /*0070*/ 	.word	0x00000080
        /*0074*/ 	.word	0x00000001
        /*0078*/ 	.word	0x00000001


	//----- nvinfo : EIATTR_CBANK_PARAM_SIZE
	.align		4
.L_23:
        /*007c*/ 	.byte	0x03, 0x19
        /*007e*/ 	.short	0x0024


	//----- nvinfo : EIATTR_PARAM_CBANK
	.align		4
        /*0080*/ 	.byte	0x04, 0x0a
        /*0082*/ 	.short	(.L_25 - .L_24)
	.align		4
.L_24:
        /*0084*/ 	.word	index@(.nv.constant0.triton_poi_fused_add_reflection_pad2d_7)
        /*0088*/ 	.short	0x0210
        /*008a*/ 	.short	0x0024


	//----- nvinfo : EIATTR_SW_WAR
	.align		4
.L_25:
        /*008c*/ 	.byte	0x04, 0x36
        /*008e*/ 	.short	(.L_27 - .L_26)
.L_26:
        /*0090*/ 	.word	0x00000008
.L_27:


//--------------------- .nv.callgraph             --------------------------
	.section	.nv.callgraph,"",@"SHT_CUDA_CALLGRAPH"
	.align	4
	.sectionentsize	8
	.align		4
        /*0000*/ 	.word	0x00000000
	.align		4
        /*0004*/ 	.word	0xffffffff
	.align		4
        /*0008*/ 	.word	0x00000000
	.align		4
        /*000c*/ 	.word	0xfffffffe
	.align		4
        /*0010*/ 	.word	0x00000000
	.align		4
        /*0014*/ 	.word	0xfffffffd
	.align		4
        /*0018*/ 	.word	0x00000000
	.align		4
        /*001c*/ 	.word	0xfffffffc


//--------------------- .text.triton_poi_fused_add_reflection_pad2d_7 --------------------------
	.section	.text.triton_poi_fused_add_reflection_pad2d_7,"ax",@progbits
	.align	128
        .global         triton_poi_fused_add_reflection_pad2d_7
        .type           triton_poi_fused_add_reflection_pad2d_7,@function
        .size           triton_poi_fused_add_reflection_pad2d_7,(.L_x_1 - triton_poi_fused_add_reflection_pad2d_7)
        .other          triton_poi_fused_add_reflection_pad2d_7,@"STO_CUDA_ENTRY STV_DEFAULT"
triton_poi_fused_add_reflection_pad2d_7:
.text.triton_poi_fused_add_reflection_pad2d_7:
[----:B------:R-:W0:Y:S02]  /*0000*/  LDC R1, c[0x0][0x28] ;  /* 0x00000a00ff017b82 */ /* 0x000e240000000800 */
[----:B------:R-:W1:Y:S01]  /*0010*/  S2R R0, SR_TID.X ;  /* 0x0000000000007919 */ /* 0x000e620000002100 */
[----:B------:R-:W2:Y:S01]  /*0020*/  LDC.64 R6, c[0x0][0x218] ;  /* 0x00008600ff067b82 */ /* 0x000ea20000000a00 */
[----:B------:R-:W-:Y:S01]  /*0030*/  IMAD.MOV.U32 R12, RZ, RZ, RZ ;  /* 0x000000ffff0c7224 */ /* 0x000fe200078e00ff */
[----:B------:R-:W-:Y:S01]  /*0040*/  ULDC.64 UR4, c[0x0][0x208] ;  /* 0x0000820000047ab9 */ /* 0x000fe20000000a00 */
[----:B------:R-:W3:Y:S01]  /*0050*/  S2R R3, SR_CTAID.X ;  /* 0x0000000000037919 */ /* 0x000ee20000002500 */
[----:B-1----:R-:W-:-:S05]  /*0060*/  LOP3.LUT R0, R0, 0x7f, RZ, 0xc0, !PT ;  /* 0x0000007f00007812 */ /* 0x002fca00078ec0ff */
[----:B---3--:R-:W-:-:S04]  /*0070*/  IMAD R0, R3, 0x80, R0 ;  /* 0x0000008003007824 */ /* 0x008fc800078e0200 */
[C---:B------:R-:W-:Y:S01]  /*0080*/  IMAD.HI R2, R0.reuse, 0x2aaaaaab, RZ ;  /* 0x2aaaaaab00027827 */ /* 0x040fe200078e02ff */
[----:B------:R-:W-:-:S03]  /*0090*/  ISETP.GE.AND P0, PT, R0, 0x2400, PT ;  /* 0x000024000000780c */ /* 0x000fc60003f06270 */
[----:B------:R-:W-:Y:S01]  /*00a0*/  IMAD.HI R8, R0, 0x38e38e39, RZ ;  /* 0x38e38e3900087827 */ /* 0x000fe200078e02ff */
[----:B------:R-:W-:-:S05]  /*00b0*/  LEA.HI R2, R2, R2, RZ, 0x1 ;  /* 0x0000000202027211 */ /* 0x000fca00078f08ff */
[----:B------:R-:W-:-:S05]  /*00c0*/  IMAD.HI R3, R2, 0x2aaaaaab, RZ ;  /* 0x2aaaaaab02037827 */ /* 0x000fca00078e02ff */
[----:B------:R-:W-:Y:S01]  /*00d0*/  LEA.HI R4, R3, R3, RZ, 0x1 ;  /* 0x0000000303047211 */ /* 0x000fe200078f08ff */
[----:B------:R-:W-:-:S04]  /*00e0*/  IMAD R3, R2, 0x6, RZ ;  /* 0x0000000602037824 */ /* 0x000fc800078e02ff */
[----:B------:R-:W-:Y:S01]  /*00f0*/  IMAD R4, R4, 0x6, RZ ;  /* 0x0000000604047824 */ /* 0x000fe200078e02ff */
[----:B------:R-:W-:-:S04]  /*0100*/  LOP3.LUT R3, RZ, R3, RZ, 0x33, !PT ;  /* 0x00000003ff037212 */ /* 0x000fc800078e33ff */
[----:B------:R-:W-:Y:S01]  /*0110*/  LOP3.LUT R5, RZ, R4, RZ, 0x33, !PT ;  /* 0x00000004ff057212 */ /* 0x000fe200078e33ff */
[----:B------:R-:W-:-:S03]  /*0120*/  IMAD.IADD R3, R0, 0x1, R3 ;  /* 0x0000000100037824 */ /* 0x000fc600078e0203 */
[----:B------:R-:W-:Y:S02]  /*0130*/  IADD3 R5, R2, R5, RZ ;  /* 0x0000000502057210 */ /* 0x000fe40007ffe0ff */
[----:B------:R-:W-:Y:S02]  /*0140*/  IABS R9, R3 ;  /* 0x0000000300097213 */ /* 0x000fe40000000000 */
[----:B------:R-:W-:Y:S01]  /*0150*/  IABS R10, R5 ;  /* 0x00000005000a7213 */ /* 0x000fe20000000000 */
[----:B------:R-:W1:Y:S02]  /*0160*/  LDC.64 R2, c[0x0][0x210] ;  /* 0x00008400ff027b82 */ /* 0x000e640000000a00 */
[----:B------:R-:W-:Y:S01]  /*0170*/  VIADD R9, R9, 0xfffffffd ;  /* 0xfffffffd09097836 */ /* 0x000fe20000000000 */
[----:B------:R-:W-:-:S04]  /*0180*/  IADD3 R10, R10, -0x3, RZ ;  /* 0xfffffffd0a0a7810 */ /* 0x000fc80007ffe0ff */
[----:B------:R-:W-:Y:S01]  /*0190*/  IABS R11, R9 ;  /* 0x00000009000b7213 */ /* 0x000fe20000000000 */
[----:B------:R-:W3:Y:S01]  /*01a0*/  LDC.64 R4, c[0x0][0x220] ;  /* 0x00008800ff047b82 */ /* 0x000ee20000000a00 */
[----:B------:R-:W-:Y:S02]  /*01b0*/  SHF.R.U32.HI R9, RZ, 0x1f, R8 ;  /* 0x0000001fff097819 */ /* 0x000fe40000011608 */
[----:B------:R-:W-:Y:S02]  /*01c0*/  IABS R10, R10 ;  /* 0x0000000a000a7213 */ /* 0x000fe40000000000 */
[----:B------:R-:W-:-:S03]  /*01d0*/  LEA.HI R9, R8, R9, RZ, 0x1d ;  /* 0x0000000908097211 */ /* 0x000fc600078fe8ff */
[----:B------:R-:W-:Y:S01]  /*01e0*/  IMAD R8, R10, 0x4, R11 ;  /* 0x000000040a087824 */ /* 0x000fe200078e020b */
[----:B------:R-:W-:Y:S02]  /*01f0*/  LEA R9, R9, 0xf, 0x4 ;  /* 0x0000000f09097811 */ /* 0x000fe400078e20ff */
[----:B------:R-:W-:Y:S02]  /*0200*/  CS2R R10, SRZ ;  /* 0x00000000000a7805 */ /* 0x000fe4000001ff00 */
[----:B------:R-:W-:-:S05]  /*0210*/  IADD3 R9, R9, -R8, RZ ;  /* 0x8000000809097210 */ /* 0x000fca0007ffe0ff */
[----:B--2---:R-:W-:-:S04]  /*0220*/  IMAD.WIDE R6, R9, 0x4, R6 ;  /* 0x0000000409067825 */ /* 0x004fc800078e0206 */
[C---:B-1----:R-:W-:Y:S01]  /*0230*/  IMAD.WIDE R2, R9.reuse, 0x4, R2 ;  /* 0x0000000409027825 */ /* 0x042fe200078e0202 */
[----:B------:R-:W2:Y:S03]  /*0240*/  @!P0 LDG.E.EL R11, desc[UR4][R6.64] ;  /* 0x00000004060b8981 */ /* 0x000ea6000c2e1900 */
[----:B---3--:R-:W-:Y:S01]  /*0250*/  IMAD.WIDE R4, R9, 0x4, R4 ;  /* 0x0000000409047825 */ /* 0x008fe200078e0204 */
[----:B------:R-:W3:Y:S01]  /*0260*/  @!P0 LDG.E.EL R10, desc[UR4][R2.64] ;  /* 0x00000004020a8981 */ /* 0x000ee2000c2e1900 */
[----:B------:R-:W1:Y:S03]  /*0270*/  LDC.64 R8, c[0x0][0x228] ;  /* 0x00008a00ff087b82 */ /* 0x000e660000000a00 */
[----:B------:R-:W2:Y:S01]  /*0280*/  @!P0 LDG.E.EL R12, desc[UR4][R4.64] ;  /* 0x00000004040c8981 */ /* 0x000ea2000c2e1900 */
[----:B-1----:R-:W-:-:S04]  /*0290*/  IMAD.WIDE R8, R0, 0x4, R8 ;  /* 0x0000000400087825 */ /* 0x002fc800078e0208 */
[----:B--2---:R-:W-:-:S04]  /*02a0*/  FADD R11, R12, R11 ;  /* 0x0000000b0c0b7221 */ /* 0x004fc80000000000 */
[----:B---3--:R-:W-:Y:S01]  /*02b0*/  FADD R11, R11, R10 ;  /* 0x0000000a0b0b7221 */ /* 0x008fe20000000000 */
[----:B------:R-:W-:Y:S06]  /*02c0*/  @P0 EXIT ;  /* 0x000000000000094d */ /* 0x000fec0003800000 */
[----:B------:R-:W-:Y:S01]  /*02d0*/  STG.E desc[UR4][R8.64], R11 ;  /* 0x0000000b08007986 */ /* 0x000fe2000c101904 */
[----:B------:R-:W-:Y:S05]  /*02e0*/  EXIT ;  /* 0x000000000000794d */ /* 0x000fea0003800000 */
.L_x_0:
[----:B------:R-:W-:-:S00]  /*02f0*/  BRA `(.L_x_0) ;  /* 0xfffffffc00fc7947 */ /* 0x000fc0000383ffff */
[----:B------:R-:W-:-:S00]  /*0300*/  NOP ;  /* 0x0000000000007918 */ /* 0x000fc00000000000 */
[----:B------:R-:W-:-:S00]  /*0310*/  NOP ;  /* 0x0000000000007918 */ /* 0x000fc00000000000 */
[----:B------:R-:W-:-:S00]  /*0320*/  NOP ;  /* 0x0000000000007918 */ /* 0x000fc00000000000 */
[----:B------:R-:W-:-:S00]  /*0330*/  NOP ;  /* 0x0000000000007918 */ /* 0x000fc00000000000 */
[----:B------:R-:W-:-:S00]  /*0340*/  NOP ;  /* 0x0000000000007918 */ /* 0x000fc00000000000 */
[----:B------:R-:W-:-:S00]  /*0350*/  NOP ;  /* 0x0000000000007918 */ /* 0x000fc00000000000 */
[----:B------:R-:W-:-:S00]  /*0360*/  NOP ;  /* 0x0000000000007918 */ /* 0x000fc00000000000 */
[----:B------:R-:W-:-:S00]  /*0370*/  NOP ;  /* 0x0000000000007918 */ /* 0x000fc00000000000 */
.L_x_1:


//--------------------- .nv.constant0.triton_poi_fused_add_reflection_pad2d_7 --------------------------
	.section	.nv.constant0.triton_poi_fused_add_reflection_pad2d_7,"a",@progbits
	.sectionflags	@""
	.align	4
.nv.constant0.triton_poi_fused_add_reflection_pad2d_7:
	.zero		564
